//
// Generated by NVIDIA NVVM Compiler
//
// Compiler Build ID: CL-36424714
// Cuda compilation tools, release 13.0, V13.0.88
// Based on NVVM 20.0.0
//

.version 9.0
.target sm_100
.address_size 64

	// .globl	_Z20gaussian_eliminationPfS_
// _ZZ20gaussian_eliminationPfS_E8A_shared has been demoted
// _ZZ20gaussian_eliminationPfS_E8b_shared has been demoted

.visible .entry _Z20gaussian_eliminationPfS_(
	.param .u64 .ptr .align 1 _Z20gaussian_eliminationPfS__param_0,
	.param .u64 .ptr .align 1 _Z20gaussian_eliminationPfS__param_1
)
{
	.reg .pred 	%p<13>;
	.reg .b32 	%r<25>;
	.reg .b32 	%f<105>;
	.reg .b64 	%rd<9>;
	// demoted variable
	.shared .align 4 .b8 _ZZ20gaussian_eliminationPfS_E8A_shared[64];
	// demoted variable
	.shared .align 4 .b8 _ZZ20gaussian_eliminationPfS_E8b_shared[16];
	ld.param.u64 	%rd2, [_Z20gaussian_eliminationPfS__param_0];
	ld.param.u64 	%rd3, [_Z20gaussian_eliminationPfS__param_1];
	mov.u32 	%r1, %tid.x;
	shl.b32 	%r12, %r1, 4;
	mov.u32 	%r13, _ZZ20gaussian_eliminationPfS_E8A_shared;
	add.s32 	%r2, %r13, %r12;
	shl.b32 	%r14, %r1, 2;
	cvta.to.global.u64 	%rd4, %rd3;
	cvta.to.global.u64 	%rd5, %rd2;
	mul.wide.u32 	%rd6, %r14, 4;
	add.s64 	%rd7, %rd5, %rd6;
	ld.global.f32 	%f4, [%rd7];
	st.shared.f32 	[%r2], %f4;
	ld.global.f32 	%f5, [%rd7+4];
	st.shared.f32 	[%r2+4], %f5;
	ld.global.f32 	%f6, [%rd7+8];
	st.shared.f32 	[%r2+8], %f6;
	ld.global.f32 	%f7, [%rd7+12];
	st.shared.f32 	[%r2+12], %f7;
	mul.wide.u32 	%rd8, %r1, 4;
	add.s64 	%rd1, %rd4, %rd8;
	ld.global.f32 	%f8, [%rd1];
	mov.u32 	%r15, _ZZ20gaussian_eliminationPfS_E8b_shared;
	add.s32 	%r3, %r15, %r14;
	st.shared.f32 	[%r3], %f8;
	bar.sync 	0;
	ld.shared.f32 	%f1, [_ZZ20gaussian_eliminationPfS_E8A_shared];
	setp.ne.s32 	%p1, %r1, 0;
	@%p1 bra 	$L__BB0_4;
	mov.b32 	%r22, 0;
	mov.u32 	%r21, %r2;
$L__BB0_2:
	ld.shared.f32 	%f9, [%r21];
	div.rn.f32 	%f10, %f9, %f1;
	st.shared.f32 	[%r21], %f10;
	add.s32 	%r22, %r22, 1;
	add.s32 	%r21, %r21, 4;
	setp.ne.s32 	%p2, %r22, 4;
	@%p2 bra 	$L__BB0_2;
	ld.shared.f32 	%f11, [%r3];
	div.rn.f32 	%f12, %f11, %f1;
	st.shared.f32 	[%r3], %f12;
$L__BB0_4:
	setp.eq.s32 	%p3, %r1, 0;
	bar.sync 	0;
	@%p3 bra 	$L__BB0_6;
	ld.shared.f32 	%f13, [%r2];
	ld.shared.f32 	%f14, [_ZZ20gaussian_eliminationPfS_E8A_shared];
	mul.f32 	%f15, %f13, %f14;
	sub.f32 	%f16, %f13, %f15;
	st.shared.f32 	[%r2], %f16;
	ld.shared.f32 	%f17, [_ZZ20gaussian_eliminationPfS_E8A_shared+4];
	mul.f32 	%f18, %f13, %f17;
	ld.shared.f32 	%f19, [%r2+4];
	sub.f32 	%f20, %f19, %f18;
	st.shared.f32 	[%r2+4], %f20;
	ld.shared.f32 	%f21, [_ZZ20gaussian_eliminationPfS_E8A_shared+8];
	mul.f32 	%f22, %f13, %f21;
	ld.shared.f32 	%f23, [%r2+8];
	sub.f32 	%f24, %f23, %f22;
	st.shared.f32 	[%r2+8], %f24;
	ld.shared.f32 	%f25, [_ZZ20gaussian_eliminationPfS_E8A_shared+12];
	mul.f32 	%f26, %f13, %f25;
	ld.shared.f32 	%f27, [%r2+12];
	sub.f32 	%f28, %f27, %f26;
	st.shared.f32 	[%r2+12], %f28;
	ld.shared.f32 	%f29, [_ZZ20gaussian_eliminationPfS_E8b_shared];
	mul.f32 	%f30, %f13, %f29;
	ld.shared.f32 	%f31, [%r3];
	sub.f32 	%f32, %f31, %f30;
	st.shared.f32 	[%r3], %f32;
$L__BB0_6:
	bar.sync 	0;
	ld.shared.f32 	%f2, [_ZZ20gaussian_eliminationPfS_E8A_shared+20];
	setp.ne.s32 	%p4, %r1, 1;
	@%p4 bra 	$L__BB0_10;
	mov.b32 	%r23, 4;
$L__BB0_8:
	add.s32 	%r18, %r2, %r23;
	ld.shared.f32 	%f33, [%r18];
	div.rn.f32 	%f34, %f33, %f2;
	st.shared.f32 	[%r18], %f34;
	add.s32 	%r23, %r23, 4;
	setp.ne.s32 	%p5, %r23, 16;
	@%p5 bra 	$L__BB0_8;
	ld.shared.f32 	%f35, [%r3];
	div.rn.f32 	%f36, %f35, %f2;
	st.shared.f32 	[%r3], %f36;
$L__BB0_10:
	bar.sync 	0;
	setp.lt.u32 	%p6, %r1, 2;
	@%p6 bra 	$L__BB0_12;
	ld.shared.f32 	%f37, [%r2+4];
	ld.shared.f32 	%f38, [_ZZ20gaussian_eliminationPfS_E8A_shared+20];
	mul.f32 	%f39, %f37, %f38;
	sub.f32 	%f40, %f37, %f39;
	st.shared.f32 	[%r2+4], %f40;
	ld.shared.f32 	%f41, [_ZZ20gaussian_eliminationPfS_E8A_shared+24];
	mul.f32 	%f42, %f37, %f41;
	ld.shared.f32 	%f43, [%r2+8];
	sub.f32 	%f44, %f43, %f42;
	st.shared.f32 	[%r2+8], %f44;
	ld.shared.f32 	%f45, [_ZZ20gaussian_eliminationPfS_E8A_shared+28];
	mul.f32 	%f46, %f37, %f45;
	ld.shared.f32 	%f47, [%r2+12];
	sub.f32 	%f48, %f47, %f46;
	st.shared.f32 	[%r2+12], %f48;
	ld.shared.f32 	%f49, [_ZZ20gaussian_eliminationPfS_E8b_shared+4];
	mul.f32 	%f50, %f37, %f49;
	ld.shared.f32 	%f51, [%r3];
	sub.f32 	%f52, %f51, %f50;
	st.shared.f32 	[%r3], %f52;
$L__BB0_12:
	bar.sync 	0;
	ld.shared.f32 	%f3, [_ZZ20gaussian_eliminationPfS_E8A_shared+40];
	setp.ne.s32 	%p7, %r1, 2;
	@%p7 bra 	$L__BB0_16;
	mov.b32 	%r24, 8;
$L__BB0_14:
	add.s32 	%r20, %r2, %r24;
	ld.shared.f32 	%f53, [%r20];
	div.rn.f32 	%f54, %f53, %f3;
	st.shared.f32 	[%r20], %f54;
	add.s32 	%r24, %r24, 4;
	setp.ne.s32 	%p8, %r24, 16;
	@%p8 bra 	$L__BB0_14;
	ld.shared.f32 	%f55, [%r3];
	div.rn.f32 	%f56, %f55, %f3;
	st.shared.f32 	[%r3], %f56;
$L__BB0_16:
	bar.sync 	0;
	setp.lt.u32 	%p9, %r1, 3;
	@%p9 bra 	$L__BB0_18;
	ld.shared.f32 	%f57, [%r2+8];
	ld.shared.f32 	%f58, [_ZZ20gaussian_eliminationPfS_E8A_shared+40];
	mul.f32 	%f59, %f57, %f58;
	sub.f32 	%f60, %f57, %f59;
	st.shared.f32 	[%r2+8], %f60;
	ld.shared.f32 	%f61, [_ZZ20gaussian_eliminationPfS_E8A_shared+44];
	mul.f32 	%f62, %f57, %f61;
	ld.shared.f32 	%f63, [%r2+12];
	sub.f32 	%f64, %f63, %f62;
	st.shared.f32 	[%r2+12], %f64;
	ld.shared.f32 	%f65, [_ZZ20gaussian_eliminationPfS_E8b_shared+8];
	mul.f32 	%f66, %f57, %f65;
	ld.shared.f32 	%f67, [%r3];
	sub.f32 	%f68, %f67, %f66;
	st.shared.f32 	[%r3], %f68;
$L__BB0_18:
	bar.sync 	0;
	setp.ne.s32 	%p10, %r1, 3;
	@%p10 bra 	$L__BB0_20;
	ld.shared.f32 	%f69, [_ZZ20gaussian_eliminationPfS_E8A_shared+60];
	ld.shared.f32 	%f70, [%r2+12];
	div.rn.f32 	%f71, %f70, %f69;
	st.shared.f32 	[%r2+12], %f71;
	ld.shared.f32 	%f72, [%r3];
	div.rn.f32 	%f73, %f72, %f69;
	st.shared.f32 	[%r3], %f73;
$L__BB0_20:
	bar.sync 	0;
	setp.lt.u32 	%p11, %r1, 4;
	@%p11 bra 	$L__BB0_22;
	ld.shared.f32 	%f74, [%r2+12];
	ld.shared.f32 	%f75, [_ZZ20gaussian_eliminationPfS_E8A_shared+60];
	mul.f32 	%f76, %f74, %f75;
	sub.f32 	%f77, %f74, %f76;
	st.shared.f32 	[%r2+12], %f77;
	ld.shared.f32 	%f78, [_ZZ20gaussian_eliminationPfS_E8b_shared+12];
	mul.f32 	%f79, %f74, %f78;
	ld.shared.f32 	%f80, [%r3];
	sub.f32 	%f81, %f80, %f79;
	st.shared.f32 	[%r3], %f81;
$L__BB0_22:
	setp.ne.s32 	%p12, %r1, 0;
	bar.sync 	0;
	@%p12 bra 	$L__BB0_24;
	ld.shared.f32 	%f82, [_ZZ20gaussian_eliminationPfS_E8b_shared+8];
	ld.shared.f32 	%f83, [_ZZ20gaussian_eliminationPfS_E8A_shared+44];
	ld.shared.f32 	%f84, [_ZZ20gaussian_eliminationPfS_E8b_shared+12];
	mul.f32 	%f85, %f83, %f84;
	sub.f32 	%f86, %f82, %f85;
	st.shared.f32 	[_ZZ20gaussian_eliminationPfS_E8b_shared+8], %f86;
	ld.shared.f32 	%f87, [_ZZ20gaussian_eliminationPfS_E8b_shared+4];
	ld.shared.f32 	%f88, [_ZZ20gaussian_eliminationPfS_E8A_shared+24];
	mul.f32 	%f89, %f88, %f86;
	sub.f32 	%f90, %f87, %f89;
	ld.shared.f32 	%f91, [_ZZ20gaussian_eliminationPfS_E8A_shared+28];
	mul.f32 	%f92, %f91, %f84;
	sub.f32 	%f93, %f90, %f92;
	st.shared.f32 	[_ZZ20gaussian_eliminationPfS_E8b_shared+4], %f93;
	ld.shared.f32 	%f94, [_ZZ20gaussian_eliminationPfS_E8b_shared];
	ld.shared.f32 	%f95, [_ZZ20gaussian_eliminationPfS_E8A_shared+4];
	mul.f32 	%f96, %f95, %f93;
	sub.f32 	%f97, %f94, %f96;
	ld.shared.f32 	%f98, [_ZZ20gaussian_eliminationPfS_E8A_shared+8];
	mul.f32 	%f99, %f98, %f86;
	sub.f32 	%f100, %f97, %f99;
	ld.shared.f32 	%f101, [_ZZ20gaussian_eliminationPfS_E8A_shared+12];
	mul.f32 	%f102, %f101, %f84;
	sub.f32 	%f103, %f100, %f102;
	st.shared.f32 	[_ZZ20gaussian_eliminationPfS_E8b_shared], %f103;
$L__BB0_24:
	bar.sync 	0;
	ld.shared.f32 	%f104, [%r3];
	st.global.f32 	[%rd1], %f104;
	ret;

}


// ===== COMPILED SASS (sm_100) =====

	.target	sm_100

	.elftype	@"ET_EXEC"


//--------------------- .note.nv.tkinfo           --------------------------
	.section	.note.nv.tkinfo,"",@"SHT_NOTE"
	.sectionflags	@"SHF_NOTE_NV_TKINFO"
	.tkinfo
        /*0018*/ 	.word	0x00000002
        /*0030*/ 	.string	""
        /*0030*/ 	.string	"ptxas"
        /*0030*/ 	.string	"Cuda compilation tools, release 13.0, V13.0.88"
        /*0030*/ 	.string	"Build cuda_13.0.r13.0/compiler.36424714_0"
        /*0030*/ 	.string	"-arch sm_100 -m 64 "



//--------------------- .note.nv.cuinfo           --------------------------
	.section	.note.nv.cuinfo,"",@"SHT_NOTE"
	.sectionflags	@"SHF_NOTE_NV_CUINFO"
        /*0018*/ 	.short	0x0002
        /*001a*/ 	.short	0x0064
        /*001c*/ 	.short	0x0082
	.zero		2


//--------------------- .nv.info                  --------------------------
	.section	.nv.info,"",@"SHT_CUDA_INFO"
	.align	4


	//----- nvinfo : EIATTR_REGCOUNT
	.align		4
        /*0000*/ 	.byte	0x04, 0x2f
        /*0002*/ 	.short	(.L_1 - .L_0)
	.align		4
.L_0:
        /*0004*/ 	.word	index@(_Z20gaussian_eliminationPfS_)
        /*0008*/ 	.word	0x00000015


	//----- nvinfo : EIATTR_FRAME_SIZE
	.align		4
.L_1:
        /*000c*/ 	.byte	0x04, 0x11
        /*000e*/ 	.short	(.L_3 - .L_2)
	.align		4
.L_2:
        /*0010*/ 	.word	index@($__internal_0_$__cuda_sm3x_div_rn_noftz_f32_slowpath)
        /*0014*/ 	.word	0x00000000


	//----- nvinfo : EIATTR_FRAME_SIZE
	.align		4
.L_3:
        /*0018*/ 	.byte	0x04, 0x11
        /*001a*/ 	.short	(.L_5 - .L_4)
	.align		4
.L_4:
        /*001c*/ 	.word	index@(_Z20gaussian_eliminationPfS_)
        /*0020*/ 	.word	0x00000000


	//----- nvinfo : EIATTR_MIN_STACK_SIZE
	.align		4
.L_5:
        /*0024*/ 	.byte	0x04, 0x12
        /*0026*/ 	.short	(.L_7 - .L_6)
	.align		4
.L_6:
        /*0028*/ 	.word	index@(_Z20gaussian_eliminationPfS_)
        /*002c*/ 	.word	0x00000000
.L_7:


//--------------------- .nv.compat                --------------------------
	.section	.nv.compat,"",@"SHT_CUDA_COMPAT_INFO"
	.align	4
        /*0000*/ 	.byte	0x02, 0x09, 0x00, 0x00, 0x02, 0x02, 0x01, 0x00, 0x02, 0x05, 0x05, 0x00, 0x03, 0x07, 0x01, 0x01
        /*0010*/ 	.byte	0x02, 0x03, 0x00, 0x00, 0x02, 0x06, 0x01, 0x00, 0x04, 0x0b, 0x08, 0x00, 0x01, 0x00, 0x00, 0x00
        /*0020*/ 	.byte	0x00, 0x00, 0x00, 0x00


//--------------------- .nv.info._Z20gaussian_eliminationPfS_ --------------------------
	.section	.nv.info._Z20gaussian_eliminationPfS_,"",@"SHT_CUDA_INFO"
	.sectionflags	@""
	.align	4


	//----- nvinfo : EIATTR_CUDA_API_VERSION
	.align		4
        /*0000*/ 	.byte	0x04, 0x37
        /*0002*/ 	.short	(.L_9 - .L_8)
.L_8:
        /*0004*/ 	.word	0x00000082


	//----- nvinfo : EIATTR_KPARAM_INFO
	.align		4
.L_9:
        /*0008*/ 	.byte	0x04, 0x17
        /*000a*/ 	.short	(.L_11 - .L_10)
.L_10:
        /*000c*/ 	.word	0x00000000
        /*0010*/ 	.short	0x0001
        /*0012*/ 	.short	0x0008
        /*0014*/ 	.byte	0x00, 0xf5, 0x21, 0x00


	//----- nvinfo : EIATTR_KPARAM_INFO
	.align		4
.L_11:
        /*0018*/ 	.byte	0x04, 0x17
        /*001a*/ 	.short	(.L_13 - .L_12)
.L_12:
        /*001c*/ 	.word	0x00000000
        /*0020*/ 	.short	0x0000
        /*0022*/ 	.short	0x0000
        /*0024*/ 	.byte	0x00, 0xf5, 0x21, 0x00


	//----- nvinfo : EIATTR_SPARSE_MMA_MASK
	.align		4
.L_13:
        /*0028*/ 	.byte	0x03, 0x50
        /*002a*/ 	.short	0x0000


	//----- nvinfo : EIATTR_MAXREG_COUNT
	.align		4
        /*002c*/ 	.byte	0x03, 0x1b
        /*002e*/ 	.short	0x00ff


	//----- nvinfo : EIATTR_NUM_BARRIERS
	.align		4
        /*0030*/ 	.byte	0x02, 0x4c
        /*0032*/ 	.byte	0x01
	.zero		1


	//----- nvinfo : EIATTR_MERCURY_ISA_VERSION
	.align		4
        /*0034*/ 	.byte	0x03, 0x5f
        /*0036*/ 	.short	0x0101


	//----- nvinfo : EIATTR_UNUSED_LOAD_BYTE_OFFSET
	.align		4
        /*0038*/ 	.byte	0x04, 0x44
        /*003a*/ 	.short	(.L_15 - .L_14)


	//   ....[0]....
.L_14:
        /*003c*/ 	.word	0x00001250
        /*0040*/ 	.word	0x0000fff0


	//----- nvinfo : EIATTR_VRC_CTA_INIT_COUNT
	.align		4
.L_15:
        /*0044*/ 	.byte	0x02, 0x4a
	.zero		1
	.zero		1


	//----- nvinfo : EIATTR_EXIT_INSTR_OFFSETS
	.align		4
        /*0048*/ 	.byte	0x04, 0x1c
        /*004a*/ 	.short	(.L_17 - .L_16)


	//   ....[0]....
.L_16:
        /*004c*/ 	.word	0x00001340


	//----- nvinfo : EIATTR_CRS_STACK_SIZE
	.align		4
.L_17:
        /*0050*/ 	.byte	0x04, 0x1e
        /*0052*/ 	.short	(.L_19 - .L_18)
.L_18:
        /*0054*/ 	.word	0x00000000


	//----- nvinfo : EIATTR_CBANK_PARAM_SIZE
	.align		4
.L_19:
        /*0058*/ 	.byte	0x03, 0x19
        /*005a*/ 	.short	0x0010


	//----- nvinfo : EIATTR_PARAM_CBANK
	.align		4
        /*005c*/ 	.byte	0x04, 0x0a
        /*005e*/ 	.short	(.L_21 - .L_20)
	.align		4
.L_20:
        /*0060*/ 	.word	index@(.nv.constant0._Z20gaussian_eliminationPfS_)
        /*0064*/ 	.short	0x0380
        /*0066*/ 	.short	0x0010


	//----- nvinfo : EIATTR_SW_WAR
	.align		4
.L_21:
        /*0068*/ 	.byte	0x04, 0x36
        /*006a*/ 	.short	(.L_23 - .L_22)
.L_22:
        /*006c*/ 	.word	0x00000008
.L_23:


//--------------------- .nv.callgraph             --------------------------
	.section	.nv.callgraph,"",@"SHT_CUDA_CALLGRAPH"
	.align	4
	.sectionentsize	8
	.align		4
        /*0000*/ 	.word	0x00000000
	.align		4
        /*0004*/ 	.word	0xffffffff
	.align		4
        /*0008*/ 	.word	0x00000000
	.align		4
        /*000c*/ 	.word	0xfffffffe
	.align		4
        /*0010*/ 	.word	0x00000000
	.align		4
        /*0014*/ 	.word	0xfffffffd
	.align		4
        /*0018*/ 	.word	0x00000000
	.align		4
        /*001c*/ 	.word	0xfffffffc


//--------------------- .text._Z20gaussian_eliminationPfS_ --------------------------
	.section	.text._Z20gaussian_eliminationPfS_,"ax",@progbits
	.align	128
        .global         _Z20gaussian_eliminationPfS_
        .type           _Z20gaussian_eliminationPfS_,@function
        .size           _Z20gaussian_eliminationPfS_,(.L_x_49 - _Z20gaussian_eliminationPfS_)
        .other          _Z20gaussian_eliminationPfS_,@"STO_CUDA_ENTRY STV_DEFAULT"
_Z20gaussian_eliminationPfS_:
.text._Z20gaussian_eliminationPfS_:
[----:B------:R-:W-:Y:S01]  /*0000*/  LDC R1, c[0x0][0x37c] ;  /* 0x0000df00ff017b82 */ /* 0x000fe20000000800 */
[----:B------:R-:W0:Y:S07]  /*0010*/  S2R R7, SR_TID.X ;  /* 0x0000000000077919 */ /* 0x000e2e0000002100 */
[----:B------:R-:W1:Y:S01]  /*0020*/  LDC.64 R12, c[0x0][0x380] ;  /* 0x0000e000ff0c7b82 */ /* 0x000e620000000a00 */
[----:B------:R-:W2:Y:S07]  /*0030*/  LDCU.64 UR8, c[0x0][0x358] ;  /* 0x00006b00ff0877ac */ /* 0x000eae0008000a00 */
[----:B------:R-:W3:Y:S01]  /*0040*/  LDC.64 R4, c[0x0][0x388] ;  /* 0x0000e200ff047b82 */ /* 0x000ee20000000a00 */
[C---:B0-----:R-:W-:Y:S01]  /*0050*/  SHF.L.U32 R2, R7.reuse, 0x2, RZ ;  /* 0x0000000207027819 */ /* 0x041fe200000006ff */
[----:B---3--:R-:W-:-:S04]  /*0060*/  IMAD.WIDE.U32 R4, R7, 0x4, R4 ;  /* 0x0000000407047825 */ /* 0x008fc800078e0004 */
[----:B-1----:R-:W-:Y:S01]  /*0070*/  IMAD.WIDE.U32 R12, R2, 0x4, R12 ;  /* 0x00000004020c7825 */ /* 0x002fe200078e000c */
[----:B--2---:R-:W2:Y:S04]  /*0080*/  LDG.E R3, desc[UR8][R4.64] ;  /* 0x0000000804037981 */ /* 0x004ea8000c1e1900 */
[----:B------:R-:W3:Y:S04]  /*0090*/  LDG.E R8, desc[UR8][R12.64] ;  /* 0x000000080c087981 */ /* 0x000ee8000c1e1900 */
[----:B------:R-:W3:Y:S04]  /*00a0*/  LDG.E R9, desc[UR8][R12.64+0x4] ;  /* 0x000004080c097981 */ /* 0x000ee8000c1e1900 */
[----:B------:R-:W3:Y:S04]  /*00b0*/  LDG.E R10, desc[UR8][R12.64+0x8] ;  /* 0x000008080c0a7981 */ /* 0x000ee8000c1e1900 */
[----:B------:R-:W3:Y:S01]  /*00c0*/  LDG.E R11, desc[UR8][R12.64+0xc] ;  /* 0x00000c080c0b7981 */ /* 0x000ee2000c1e1900 */
[----:B------:R-:W0:Y:S01]  /*00d0*/  S2UR UR6, SR_CgaCtaId ;  /* 0x00000000000679c3 */ /* 0x000e220000008800 */
[----:B------:R-:W-:-:S02]  /*00e0*/  UMOV UR4, 0x400 ;  /* 0x0000040000047882 */ /* 0x000fc40000000000 */
[----:B------:R-:W-:Y:S01]  /*00f0*/  UIADD3 UR5, UPT, UPT, UR4, 0x40, URZ ;  /* 0x0000004004057890 */ /* 0x000fe2000fffe0ff */
[----:B------:R-:W-:Y:S01]  /*0100*/  ISETP.NE.AND P0, PT, R7, RZ, PT ;  /* 0x000000ff0700720c */ /* 0x000fe20003f05270 */
[----:B------:R-:W-:Y:S01]  /*0110*/  BSSY.RECONVERGENT B2, `(.L_x_0) ;  /* 0x000002e000027945 */ /* 0x000fe20003800200 */
[----:B0-----:R-:W-:Y:S02]  /*0120*/  ULEA UR4, UR6, UR4, 0x18 ;  /* 0x0000000406047291 */ /* 0x001fe4000f8ec0ff */
[----:B------:R-:W-:-:S04]  /*0130*/  ULEA UR5, UR6, UR5, 0x18 ;  /* 0x0000000506057291 */ /* 0x000fc8000f8ec0ff */
[----:B------:R-:W-:-:S05]  /*0140*/  LEA R6, R7, UR4, 0x4 ;  /* 0x0000000407067c11 */ /* 0x000fca000f8e20ff */
[----:B---3--:R0:W-:Y:S04]  /*0150*/  STS.128 [R6], R8 ;  /* 0x0000000806007388 */ /* 0x0081e80000000c00 */
[----:B--2---:R0:W-:Y:S01]  /*0160*/  STS [R2+UR5], R3 ;  /* 0x0000000302007988 */ /* 0x0041e20008000805 */
[----:B------:R-:W-:Y:S06]  /*0170*/  BAR.SYNC.DEFER_BLOCKING 0x0 ;  /* 0x0000000000007b1d */ /* 0x000fec0000010000 */
[----:B------:R-:W-:Y:S05]  /*0180*/  @P0 BRA `(.L_x_1) ;  /* 0x0000000000980947 */ /* 0x000fea0003800000 */
[----:B0-----:R-:W0:Y:S01]  /*0190*/  LDS R3, [UR4] ;  /* 0x00000004ff037984 */ /* 0x001e220008000800 */
[----:B------:R-:W-:Y:S01]  /*01a0*/  IMAD.MOV.U32 R10, RZ, RZ, RZ ;  /* 0x000000ffff0a7224 */ /* 0x000fe200078e00ff */
[----:B------:R-:W-:-:S07]  /*01b0*/  MOV R11, R6 ;  /* 0x00000006000b7202 */ /* 0x000fce0000000f00 */
.L_x_4:
[----:B------:R-:W1:Y:S01]  /*01c0*/  LDS R0, [R11] ;  /* 0x000000000b007984 */ /* 0x000e620000000800 */
[----:B0-----:R-:W0:Y:S01]  /*01d0*/  MUFU.RCP R8, R3 ;  /* 0x0000000300087308 */ /* 0x001e220000001000 */
[----:B------:R-:W-:Y:S01]  /*01e0*/  VIADD R10, R10, 0x1 ;  /* 0x000000010a0a7836 */ /* 0x000fe20000000000 */
[----:B------:R-:W-:Y:S04]  /*01f0*/  BSSY.RECONVERGENT B3, `(.L_x_2) ;  /* 0x000000c000037945 */ /* 0x000fe80003800200 */
[----:B------:R-:W-:Y:S01]  /*0200*/  ISETP.NE.AND P2, PT, R10, 0x4, PT ;  /* 0x000000040a00780c */ /* 0x000fe20003f45270 */
[----:B0-----:R-:W-:-:S04]  /*0210*/  FFMA R9, -R3, R8, 1 ;  /* 0x3f80000003097423 */ /* 0x001fc80000000108 */
[----:B------:R-:W-:Y:S01]  /*0220*/  FFMA R9, R8, R9, R8 ;  /* 0x0000000908097223 */ /* 0x000fe20000000008 */
[----:B-1----:R-:W0:Y:S03]  /*0230*/  FCHK P0, R0, R3 ;  /* 0x0000000300007302 */ /* 0x002e260000000000 */
[----:B------:R-:W-:-:S04]  /*0240*/  FFMA R8, R0, R9, RZ ;  /* 0x0000000900087223 */ /* 0x000fc800000000ff */
[----:B------:R-:W-:-:S04]  /*0250*/  FFMA R12, -R3, R8, R0 ;  /* 0x00000008030c7223 */ /* 0x000fc80000000100 */
[----:B------:R-:W-:Y:S01]  /*0260*/  FFMA R8, R9, R12, R8 ;  /* 0x0000000c09087223 */ /* 0x000fe20000000008 */
[----:B0-----:R-:W-:Y:S06]  /*0270*/  @!P0 BRA `(.L_x_3) ;  /* 0x00000000000c8947 */ /* 0x001fec0003800000 */
[----:B------:R-:W-:-:S07]  /*0280*/  MOV R8, 0x2a0 ;  /* 0x000002a000087802 */ /* 0x000fce0000000f00 */
[----:B------:R-:W-:Y:S05]  /*0290*/  CALL.REL.NOINC `($__internal_0_$__cuda_sm3x_div_rn_noftz_f32_slowpath) ;  /* 0x00000010002c7944 */ /* 0x000fea0003c00000 */
[----:B------:R-:W-:-:S07]  /*02a0*/  MOV R8, R0 ;  /* 0x0000000000087202 */ /* 0x000fce0000000f00 */
.L_x_3:
[----:B------:R-:W-:Y:S05]  /*02b0*/  BSYNC.RECONVERGENT B3 ;  /* 0x0000000000037941 */ /* 0x000fea0003800200 */
.L_x_2:
[----:B------:R0:W-:Y:S02]  /*02c0*/  STS [R11], R8 ;  /* 0x000000080b007388 */ /* 0x0001e40000000800 */
[----:B0-----:R-:W-:Y:S01]  /*02d0*/  VIADD R11, R11, 0x4 ;  /* 0x000000040b0b7836 */ /* 0x001fe20000000000 */
[----:B------:R-:W-:Y:S06]  /*02e0*/  @P2 BRA `(.L_x_4) ;  /* 0xfffffffc00b42947 */ /* 0x000fec000383ffff */
[----:B------:R-:W0:Y:S01]  /*02f0*/  LDS R8, [R2+UR5] ;  /* 0x0000000502087984 */ /* 0x000e220008000800 */
[----:B------:R-:W1:Y:S01]  /*0300*/  MUFU.RCP R0, R3 ;  /* 0x0000000300007308 */ /* 0x000e620000001000 */
[----:B------:R-:W-:Y:S01]  /*0310*/  BSSY.RECONVERGENT B3, `(.L_x_5) ;  /* 0x000000c000037945 */ /* 0x000fe20003800200 */
[----:B-1----:R-:W-:-:S04]  /*0320*/  FFMA R9, -R3, R0, 1 ;  /* 0x3f80000003097423 */ /* 0x002fc80000000100 */
[----:B------:R-:W-:Y:S02]  /*0330*/  FFMA R0, R0, R9, R0 ;  /* 0x0000000900007223 */ /* 0x000fe40000000000 */
[----:B0-----:R-:W0:Y:S02]  /*0340*/  FCHK P0, R8, R3 ;  /* 0x0000000308007302 */ /* 0x001e240000000000 */
[----:B------:R-:W-:-:S04]  /*0350*/  FFMA R9, R0, R8, RZ ;  /* 0x0000000800097223 */ /* 0x000fc800000000ff */
[----:B------:R-:W-:-:S04]  /*0360*/  FFMA R10, -R3, R9, R8 ;  /* 0x00000009030a7223 */ /* 0x000fc80000000108 */
[----:B------:R-:W-:Y:S01]  /*0370*/  FFMA R9, R0, R10, R9 ;  /* 0x0000000a00097223 */ /* 0x000fe20000000009 */
[----:B0-----:R-:W-:Y:S06]  /*0380*/  @!P0 BRA `(.L_x_6) ;  /* 0x0000000000108947 */ /* 0x001fec0003800000 */
[----:B------:R-:W-:Y:S02]  /*0390*/  MOV R0, R8 ;  /* 0x0000000800007202 */ /* 0x000fe40000000f00 */
[----:B------:R-:W-:-:S07]  /*03a0*/  MOV R8, 0x3c0 ;  /* 0x000003c000087802 */ /* 0x000fce0000000f00 */
[----:B------:R-:W-:Y:S05]  /*03b0*/  CALL.REL.NOINC `($__internal_0_$__cuda_sm3x_div_rn_noftz_f32_slowpath) ;  /* 0x0000000c00e47944 */ /* 0x000fea0003c00000 */
[----:B------:R-:W-:-:S07]  /*03c0*/  IMAD.MOV.U32 R9, RZ, RZ, R0 ;  /* 0x000000ffff097224 */ /* 0x000fce00078e0000 */
.L_x_6:
[----:B------:R-:W-:Y:S05]  /*03d0*/  BSYNC.RECONVERGENT B3 ;  /* 0x0000000000037941 */ /* 0x000fea0003800200 */
.L_x_5:
[----:B------:R1:W-:Y:S02]  /*03e0*/  STS [R2+UR5], R9 ;  /* 0x0000000902007988 */ /* 0x0003e40008000805 */
.L_x_1:
[----:B------:R-:W-:Y:S05]  /*03f0*/  BSYNC.RECONVERGENT B2 ;  /* 0x0000000000027941 */ /* 0x000fea0003800200 */
.L_x_0:
[----:B------:R-:W-:Y:S01]  /*0400*/  BAR.SYNC.DEFER_BLOCKING 0x0 ;  /* 0x0000000000007b1d */ /* 0x000fe20000010000 */
[----:B------:R-:W-:-:S05]  /*0410*/  ISETP.NE.AND P0, PT, R7, RZ, PT ;  /* 0x000000ff0700720c */ /* 0x000fca0003f05270 */
[----:B------:R-:W-:Y:S08]  /*0420*/  BSSY.RECONVERGENT B0, `(.L_x_7) ;  /* 0x0000019000007945 */ /* 0x000ff00003800200 */
[----:B------:R-:W-:Y:S05]  /*0430*/  @!P0 BRA `(.L_x_8) ;  /* 0x00000000005c8947 */ /* 0x000fea0003800000 */
[----:B------:R-:W2:Y:S01]  /*0440*/  S2UR UR6, SR_CgaCtaId ;  /* 0x00000000000679c3 */ /* 0x000ea20000008800 */
[----:B------:R-:W-:Y:S01]  /*0450*/  UMOV UR4, 0x400 ;  /* 0x0000040000047882 */ /* 0x000fe20000000000 */
[----:B------:R-:W-:Y:S04]  /*0460*/  LDS R0, [R6] ;  /* 0x0000000006007984 */ /* 0x000fe80000000800 */
[----:B0-----:R-:W-:Y:S04]  /*0470*/  LDS R11, [R6+0x4] ;  /* 0x00000400060b7984 */ /* 0x001fe80000000800 */
[----:B------:R-:W-:Y:S04]  /*0480*/  LDS R13, [R6+0x8] ;  /* 0x00000800060d7984 */ /* 0x000fe80000000800 */
[----:B------:R-:W-:Y:S01]  /*0490*/  LDS R15, [R6+0xc] ;  /* 0x00000c00060f7984 */ /* 0x000fe20000000800 */
[----:B--2---:R-:W-:-:S09]  /*04a0*/  ULEA UR4, UR6, UR4, 0x18 ;  /* 0x0000000406047291 */ /* 0x004fd2000f8ec0ff */
[----:B------:R-:W0:Y:S02]  /*04b0*/  LDS R3, [UR4] ;  /* 0x00000004ff037984 */ /* 0x000e240008000800 */
[----:B0-----:R-:W-:-:S05]  /*04c0*/  FFMA R3, -R0, R3, R0 ;  /* 0x0000000300037223 */ /* 0x001fca0000000100 */
[----:B------:R-:W-:Y:S04]  /*04d0*/  STS [R6], R3 ;  /* 0x0000000306007388 */ /* 0x000fe80000000800 */
[----:B-1----:R-:W0:Y:S02]  /*04e0*/  LDS R9, [UR4+0x4] ;  /* 0x00000404ff097984 */ /* 0x002e240008000800 */
[----:B0-----:R-:W-:-:S05]  /*04f0*/  FFMA R9, -R0, R9, R11 ;  /* 0x0000000900097223 */ /* 0x001fca000000010b */
[----:B------:R-:W-:Y:S04]  /*0500*/  STS [R6+0x4], R9 ;  /* 0x0000040906007388 */ /* 0x000fe80000000800 */
[----:B------:R-:W0:Y:S02]  /*0510*/  LDS R11, [UR4+0x8] ;  /* 0x00000804ff0b7984 */ /* 0x000e240008000800 */
[----:B0-----:R-:W-:-:S05]  /*0520*/  FFMA R11, -R0, R11, R13 ;  /* 0x0000000b000b7223 */ /* 0x001fca000000010d */
[----:B------:R-:W-:Y:S04]  /*0530*/  STS [R6+0x8], R11 ;  /* 0x0000080b06007388 */ /* 0x000fe80000000800 */
[----:B------:R-:W0:Y:S02]  /*0540*/  LDS R13, [UR4+0xc] ;  /* 0x00000c04ff0d7984 */ /* 0x000e240008000800 */
[----:B0-----:R-:W-:-:S05]  /*0550*/  FFMA R13, -R0, R13, R15 ;  /* 0x0000000d000d7223 */ /* 0x001fca000000010f */
[----:B------:R-:W-:Y:S04]  /*0560*/  STS [R6+0xc], R13 ;  /* 0x00000c0d06007388 */ /* 0x000fe80000000800 */
[----:B------:R-:W-:Y:S04]  /*0570*/  LDS R3, [UR4+0x40] ;  /* 0x00004004ff037984 */ /* 0x000fe80008000800 */
[----:B------:R-:W0:Y:S02]  /*0580*/  LDS R15, [R2+UR5] ;  /* 0x00000005020f7984 */ /* 0x000e240008000800 */
[----:B0-----:R-:W-:-:S05]  /*0590*/  FFMA R3, -R0, R3, R15 ;  /* 0x0000000300037223 */ /* 0x001fca000000010f */
[----:B------:R2:W-:Y:S02]  /*05a0*/  STS [R2+UR5], R3 ;  /* 0x0000000302007988 */ /* 0x0005e40008000805 */
.L_x_8:
[----:B------:R-:W-:Y:S05]  /*05b0*/  BSYNC.RECONVERGENT B0 ;  /* 0x0000000000007941 */ /* 0x000fea0003800200 */
.L_x_7:
[----:B------:R-:W3:Y:S08]  /*05c0*/  S2UR UR6, SR_CgaCtaId ;  /* 0x00000000000679c3 */ /* 0x000ef00000008800 */
[----:B------:R-:W-:Y:S01]  /*05d0*/  BAR.SYNC.DEFER_BLOCKING 0x0 ;  /* 0x0000000000007b1d */ /* 0x000fe20000010000 */
[----:B------:R-:W-:-:S05]  /*05e0*/  ISETP.NE.AND P0, PT, R7, 0x1, PT ;  /* 0x000000010700780c */ /* 0x000fca0003f05270 */
[----:B------:R-:W-:Y:S01]  /*05f0*/  UMOV UR4, 0x400 ;  /* 0x0000040000047882 */ /* 0x000fe20000000000 */
[----:B------:R-:W-:Y:S01]  /*0600*/  BSSY.RECONVERGENT B2, `(.L_x_9) ;  /* 0x0000028000027945 */ /* 0x000fe20003800200 */
[----:B---3--:R-:W-:-:S06]  /*0610*/  ULEA UR4, UR6, UR4, 0x18 ;  /* 0x0000000406047291 */ /* 0x008fcc000f8ec0ff */
[----:B------:R-:W-:Y:S06]  /*0620*/  @P0 BRA `(.L_x_10) ;  /* 0x0000000000940947 */ /* 0x000fec0003800000 */
[----:B0-2---:R-:W0:Y:S01]  /*0630*/  LDS R3, [UR4+0x14] ;  /* 0x00001404ff037984 */ /* 0x005e220008000800 */
[----:B------:R-:W-:-:S07]  /*0640*/  HFMA2 R11, -RZ, RZ, 0, 2.384185791015625e-07 ;  /* 0x00000004ff0b7431 */ /* 0x000fce00000001ff */
.L_x_13:
[----:B--2---:R-:W-:Y:S01]  /*0650*/  IMAD.IADD R10, R6, 0x1, R11 ;  /* 0x00000001060a7824 */ /* 0x004fe200078e020b */
[----:B0-----:R-:W1:Y:S01]  /*0660*/  MUFU.RCP R8, R3 ;  /* 0x0000000300087308 */ /* 0x001e620000001000 */
[----:B------:R-:W-:Y:S01]  /*0670*/  IADD3 R11, PT, PT, R11, 0x4, RZ ;  /* 0x000000040b0b7810 */ /* 0x000fe20007ffe0ff */
[----:B------:R-:W-:Y:S02]  /*0680*/  BSSY.RECONVERGENT B3, `(.L_x_11) ;  /* 0x000000d000037945 */ /* 0x000fe40003800200 */
[----:B------:R-:W0:Y:S01]  /*0690*/  LDS R0, [R10] ;  /* 0x000000000a007984 */ /* 0x000e220000000800 */
[----:B------:R-:W-:Y:S01]  /*06a0*/  ISETP.NE.AND P2, PT, R11, 0x10, PT ;  /* 0x000000100b00780c */ /* 0x000fe20003f45270 */
[----:B-1----:R-:W-:-:S04]  /*06b0*/  FFMA R9, -R3, R8, 1 ;  /* 0x3f80000003097423 */ /* 0x002fc80000000108 */
[----:B------:R-:W-:Y:S01]  /*06c0*/  FFMA R9, R8, R9, R8 ;  /* 0x0000000908097223 */ /* 0x000fe20000000008 */
[----:B0-----:R-:W0:Y:S03]  /*06d0*/  FCHK P0, R0, R3 ;  /* 0x0000000300007302 */ /* 0x001e260000000000 */
[----:B------:R-:W-:-:S04]  /*06e0*/  FFMA R8, R0, R9, RZ ;  /* 0x0000000900087223 */ /* 0x000fc800000000ff */
[----:B------:R-:W-:-:S04]  /*06f0*/  FFMA R12, -R3, R8, R0 ;  /* 0x00000008030c7223 */ /* 0x000fc80000000100 */
[----:B------:R-:W-:Y:S01]  /*0700*/  FFMA R9, R9, R12, R8 ;  /* 0x0000000c09097223 */ /* 0x000fe20000000008 */
[----:B0-----:R-:W-:Y:S06]  /*0710*/  @!P0 BRA `(.L_x_12) ;  /* 0x00000000000c8947 */ /* 0x001fec0003800000 */
[----:B------:R-:W-:-:S07]  /*0720*/  MOV R8, 0x740 ;  /* 0x0000074000087802 */ /* 0x000fce0000000f00 */
[----:B------:R-:W-:Y:S05]  /*0730*/  CALL.REL.NOINC `($__internal_0_$__cuda_sm3x_div_rn_noftz_f32_slowpath) ;  /* 0x0000000c00047944 */ /* 0x000fea0003c00000 */
[----:B------:R-:W-:-:S07]  /*0740*/  IMAD.MOV.U32 R9, RZ, RZ, R0 ;  /* 0x000000ffff097224 */ /* 0x000fce00078e0000 */
.L_x_12:
[----:B------:R-:W-:Y:S05]  /*0750*/  BSYNC.RECONVERGENT B3 ;  /* 0x0000000000037941 */ /* 0x000fea0003800200 */
.L_x_11:
[----:B------:R2:W-:Y:S01]  /*0760*/  STS [R10], R9 ;  /* 0x000000090a007388 */ /* 0x0005e20000000800 */
[----:B------:R-:W-:Y:S05]  /*0770*/  @P2 BRA `(.L_x_13) ;  /* 0xfffffffc00b42947 */ /* 0x000fea000383ffff */
[----:B------:R-:W0:Y:S01]  /*0780*/  LDS R8, [R2+UR5] ;  /* 0x0000000502087984 */ /* 0x000e220008000800 */
[----:B------:R-:W2:Y:S01]  /*0790*/  MUFU.RCP R0, R3 ;  /* 0x0000000300007308 */ /* 0x000ea20000001000 */
[----:B------:R-:W-:Y:S01]  /*07a0*/  BSSY.RECONVERGENT B3, `(.L_x_14) ;  /* 0x000000c000037945 */ /* 0x000fe20003800200 */
[----:B--2---:R-:W-:-:S04]  /*07b0*/  FFMA R9, -R3, R0, 1 ;  /* 0x3f80000003097423 */ /* 0x004fc80000000100 */
        /* <DEDUP_REMOVED lines=10> */
.L_x_15:
[----:B------:R-:W-:Y:S05]  /*0860*/  BSYNC.RECONVERGENT B3 ;  /* 0x0000000000037941 */ /* 0x000fea0003800200 */
.L_x_14:
[----:B------:R3:W-:Y:S02]  /*0870*/  STS [R2+UR5], R9 ;  /* 0x0000000902007988 */ /* 0x0007e40008000805 */
.L_x_10:
[----:B------:R-:W-:Y:S05]  /*0880*/  BSYNC.RECONVERGENT B2 ;  /* 0x0000000000027941 */ /* 0x000fea0003800200 */
.L_x_9:
[----:B------:R-:W-:Y:S01]  /*0890*/  BAR.SYNC.DEFER_BLOCKING 0x0 ;  /* 0x0000000000007b1d */ /* 0x000fe20000010000 */
[----:B------:R-:W-:-:S05]  /*08a0*/  ISETP.GE.U32.AND P0, PT, R7, 0x2, PT ;  /* 0x000000020700780c */ /* 0x000fca0003f06070 */
[----:B------:R-:W-:Y:S08]  /*08b0*/  BSSY.RECONVERGENT B0, `(.L_x_16) ;  /* 0x0000015000007945 */ /* 0x000ff00003800200 */
[----:B------:R-:W-:Y:S05]  /*08c0*/  @!P0 BRA `(.L_x_17) ;  /* 0x00000000004c8947 */ /* 0x000fea0003800000 */
[----:B------:R-:W4:Y:S01]  /*08d0*/  S2UR UR6, SR_CgaCtaId ;  /* 0x00000000000679c3 */ /* 0x000f220000008800 */
[----:B------:R-:W-:Y:S01]  /*08e0*/  UMOV UR4, 0x400 ;  /* 0x0000040000047882 */ /* 0x000fe20000000000 */
[----:B------:R-:W-:Y:S04]  /*08f0*/  LDS R0, [R6+0x4] ;  /* 0x0000040006007984 */ /* 0x000fe80000000800 */
[----:B0-----:R-:W-:Y:S04]  /*0900*/  LDS R11, [R6+0x8] ;  /* 0x00000800060b7984 */ /* 0x001fe80000000800 */
[----:B------:R-:W-:Y:S01]  /*0910*/  LDS R13, [R6+0xc] ;  /* 0x00000c00060d7984 */ /* 0x000fe20000000800 */
[----:B----4-:R-:W-:-:S09]  /*0920*/  ULEA UR4, UR6, UR4, 0x18 ;  /* 0x0000000406047291 */ /* 0x010fd2000f8ec0ff */
[----:B--2---:R-:W0:Y:S02]  /*0930*/  LDS R3, [UR4+0x14] ;  /* 0x00001404ff037984 */ /* 0x004e240008000800 */
[----:B0-----:R-:W-:-:S05]  /*0940*/  FFMA R3, -R0, R3, R0 ;  /* 0x0000000300037223 */ /* 0x001fca0000000100 */
[----:B------:R-:W-:Y:S04]  /*0950*/  STS [R6+0x4], R3 ;  /* 0x0000040306007388 */ /* 0x000fe80000000800 */
[----:B-1-3--:R-:W0:Y:S02]  /*0960*/  LDS R9, [UR4+0x18] ;  /* 0x00001804ff097984 */ /* 0x00ae240008000800 */
        /* <DEDUP_REMOVED lines=9> */
.L_x_17:
[----:B------:R-:W-:Y:S05]  /*0a00*/  BSYNC.RECONVERGENT B0 ;  /* 0x0000000000007941 */ /* 0x000fea0003800200 */
.L_x_16:
[----:B------:R-:W5:Y:S08]  /*0a10*/  S2UR UR6, SR_CgaCtaId ;  /* 0x00000000000679c3 */ /* 0x000f700000008800 */
[----:B------:R-:W-:Y:S01]  /*0a20*/  BAR.SYNC.DEFER_BLOCKING 0x0 ;  /* 0x0000000000007b1d */ /* 0x000fe20000010000 */
[----:B------:R-:W-:-:S05]  /*0a30*/  ISETP.NE.AND P0, PT, R7, 0x2, PT ;  /* 0x000000020700780c */ /* 0x000fca0003f05270 */
[----:B------:R-:W-:Y:S01]  /*0a40*/  UMOV UR4, 0x400 ;  /* 0x0000040000047882 */ /* 0x000fe20000000000 */
[----:B------:R-:W-:Y:S01]  /*0a50*/  BSSY.RECONVERGENT B2, `(.L_x_18) ;  /* 0x0000028000027945 */ /* 0x000fe20003800200 */
[----:B-----5:R-:W-:-:S06]  /*0a60*/  ULEA UR4, UR6, UR4, 0x18 ;  /* 0x0000000406047291 */ /* 0x020fcc000f8ec0ff */
[----:B------:R-:W-:Y:S06]  /*0a70*/  @P0 BRA `(.L_x_19) ;  /* 0x0000000000940947 */ /* 0x000fec0003800000 */
[----:B0-2---:R-:W0:Y:S01]  /*0a80*/  LDS R3, [UR4+0x28] ;  /* 0x00002804ff037984 */ /* 0x005e220008000800 */
[----:B------:R-:W-:-:S07]  /*0a90*/  HFMA2 R11, -RZ, RZ, 0, 4.76837158203125e-07 ;  /* 0x00000008ff0b7431 */ /* 0x000fce00000001ff */
.L_x_22:
[----:B--2---:R-:W-:Y:S01]  /*0aa0*/  IMAD.IADD R10, R6, 0x1, R11 ;  /* 0x00000001060a7824 */ /* 0x004fe200078e020b */
[----:B0-----:R-:W1:Y:S01]  /*0ab0*/  MUFU.RCP R8, R3 ;  /* 0x0000000300087308 */ /* 0x001e620000001000 */
[----:B------:R-:W-:Y:S01]  /*0ac0*/  IADD3 R11, PT, PT, R11, 0x4, RZ ;  /* 0x000000040b0b7810 */ /* 0x000fe20007ffe0ff */
[----:B------:R-:W-:Y:S02]  /*0ad0*/  BSSY.RECONVERGENT B3, `(.L_x_20) ;  /* 0x000000d000037945 */ /* 0x000fe40003800200 */
[----:B------:R-:W0:Y:S01]  /*0ae0*/  LDS R0, [R10] ;  /* 0x000000000a007984 */ /* 0x000e220000000800 */
[----:B------:R-:W-:Y:S01]  /*0af0*/  ISETP.NE.AND P2, PT, R11, 0x10, PT ;  /* 0x000000100b00780c */ /* 0x000fe20003f45270 */
[----:B-1-3--:R-:W-:-:S04]  /*0b00*/  FFMA R9, -R3, R8, 1 ;  /* 0x3f80000003097423 */ /* 0x00afc80000000108 */
[----:B------:R-:W-:Y:S01]  /*0b10*/  FFMA R9, R8, R9, R8 ;  /* 0x0000000908097223 */ /* 0x000fe20000000008 */
[----:B0-----:R-:W0:Y:S03]  /*0b20*/  FCHK P0, R0, R3 ;  /* 0x0000000300007302 */ /* 0x001e260000000000 */
[----:B------:R-:W-:-:S04]  /*0b30*/  FFMA R8, R0, R9, RZ ;  /* 0x0000000900087223 */ /* 0x000fc800000000ff */
[----:B------:R-:W-:-:S04]  /*0b40*/  FFMA R12, -R3, R8, R0 ;  /* 0x00000008030c7223 */ /* 0x000fc80000000100 */
[----:B------:R-:W-:Y:S01]  /*0b50*/  FFMA R9, R9, R12, R8 ;  /* 0x0000000c09097223 */ /* 0x000fe20000000008 */
[----:B0-----:R-:W-:Y:S06]  /*0b60*/  @!P0 BRA `(.L_x_21) ;  /* 0x00000000000c8947 */ /* 0x001fec0003800000 */
[----:B------:R-:W-:-:S07]  /*0b70*/  MOV R8, 0xb90 ;  /* 0x00000b9000087802 */ /* 0x000fce0000000f00 */
[----:B----4-:R-:W-:Y:S05]  /*0b80*/  CALL.REL.NOINC `($__internal_0_$__cuda_sm3x_div_rn_noftz_f32_slowpath) ;  /* 0x0000000400f07944 */ /* 0x010fea0003c00000 */
[----:B------:R-:W-:-:S07]  /*0b90*/  IMAD.MOV.U32 R9, RZ, RZ, R0 ;  /* 0x000000ffff097224 */ /* 0x000fce00078e0000 */
.L_x_21:
[----:B------:R-:W-:Y:S05]  /*0ba0*/  BSYNC.RECONVERGENT B3 ;  /* 0x0000000000037941 */ /* 0x000fea0003800200 */
.L_x_20:
        /* <DEDUP_REMOVED lines=14> */
[----:B----4-:R-:W-:Y:S05]  /*0c90*/  CALL.REL.NOINC `($__internal_0_$__cuda_sm3x_div_rn_noftz_f32_slowpath) ;  /* 0x0000000400ac7944 */ /* 0x010fea0003c00000 */
[----:B------:R-:W-:-:S07]  /*0ca0*/  IMAD.MOV.U32 R9, RZ, RZ, R0 ;  /* 0x000000ffff097224 */ /* 0x000fce00078e0000 */
.L_x_24:
[----:B------:R-:W-:Y:S05]  /*0cb0*/  BSYNC.RECONVERGENT B3 ;  /* 0x0000000000037941 */ /* 0x000fea0003800200 */
.L_x_23:
[----:B------:R0:W-:Y:S02]  /*0cc0*/  STS [R2+UR5], R9 ;  /* 0x0000000902007988 */ /* 0x0001e40008000805 */
.L_x_19:
[----:B------:R-:W-:Y:S05]  /*0cd0*/  BSYNC.RECONVERGENT B2 ;  /* 0x0000000000027941 */ /* 0x000fea0003800200 */
.L_x_18:
[----:B------:R-:W-:Y:S01]  /*0ce0*/  BAR.SYNC.DEFER_BLOCKING 0x0 ;  /* 0x0000000000007b1d */ /* 0x000fe20000010000 */
[----:B------:R-:W-:-:S05]  /*0cf0*/  ISETP.GE.U32.AND P0, PT, R7, 0x3, PT ;  /* 0x000000030700780c */ /* 0x000fca0003f06070 */
[----:B------:R-:W-:Y:S08]  /*0d00*/  BSSY.RECONVERGENT B0, `(.L_x_25) ;  /* 0x0000011000007945 */ /* 0x000ff00003800200 */
[----:B------:R-:W-:Y:S05]  /*0d10*/  @!P0 BRA `(.L_x_26) ;  /* 0x00000000003c8947 */ /* 0x000fea0003800000 */
[----:B------:R-:W5:Y:S01]  /*0d20*/  S2UR UR6, SR_CgaCtaId ;  /* 0x00000000000679c3 */ /* 0x000f620000008800 */
[----:B------:R-:W-:Y:S01]  /*0d30*/  UMOV UR4, 0x400 ;  /* 0x0000040000047882 */ /* 0x000fe20000000000 */
[----:B------:R-:W-:Y:S04]  /*0d40*/  LDS R0, [R6+0x8] ;  /* 0x0000080006007984 */ /* 0x000fe80000000800 */
[----:B0-----:R-:W-:Y:S01]  /*0d50*/  LDS R11, [R6+0xc] ;  /* 0x00000c00060b7984 */ /* 0x001fe20000000800 */
[----:B-----5:R-:W-:-:S09]  /*0d60*/  ULEA UR4, UR6, UR4, 0x18 ;  /* 0x0000000406047291 */ /* 0x020fd2000f8ec0ff */
[----:B--2---:R-:W0:Y:S02]  /*0d70*/  LDS R3, [UR4+0x28] ;  /* 0x00002804ff037984 */ /* 0x004e240008000800 */
[----:B0-----:R-:W-:-:S05]  /*0d80*/  FFMA R3, -R0, R3, R0 ;  /* 0x0000000300037223 */ /* 0x001fca0000000100 */
[----:B------:R-:W-:Y:S04]  /*0d90*/  STS [R6+0x8], R3 ;  /* 0x0000080306007388 */ /* 0x000fe80000000800 */
[----:B-1-3--:R-:W0:Y:S02]  /*0da0*/  LDS R9, [UR4+0x2c] ;  /* 0x00002c04ff097984 */ /* 0x00ae240008000800 */
[----:B0-----:R-:W-:-:S05]  /*0db0*/  FFMA R9, -R0, R9, R11 ;  /* 0x0000000900097223 */ /* 0x001fca000000010b */
[----:B------:R-:W-:Y:S04]  /*0dc0*/  STS [R6+0xc], R9 ;  /* 0x00000c0906007388 */ /* 0x000fe80000000800 */
[----:B------:R-:W-:Y:S04]  /*0dd0*/  LDS R11, [UR4+0x48] ;  /* 0x00004804ff0b7984 */ /* 0x000fe80008000800 */
[----:B----4-:R-:W0:Y:S02]  /*0de0*/  LDS R13, [R2+UR5] ;  /* 0x00000005020d7984 */ /* 0x010e240008000800 */
[----:B0-----:R-:W-:-:S05]  /*0df0*/  FFMA R11, -R0, R11, R13 ;  /* 0x0000000b000b7223 */ /* 0x001fca000000010d */
[----:B------:R0:W-:Y:S02]  /*0e00*/  STS [R2+UR5], R11 ;  /* 0x0000000b02007988 */ /* 0x0001e40008000805 */
.L_x_26:
[----:B------:R-:W-:Y:S05]  /*0e10*/  BSYNC.RECONVERGENT B0 ;  /* 0x0000000000007941 */ /* 0x000fea0003800200 */
.L_x_25:
[----:B------:R-:W-:Y:S01]  /*0e20*/  BAR.SYNC.DEFER_BLOCKING 0x0 ;  /* 0x0000000000007b1d */ /* 0x000fe20000010000 */
[----:B------:R-:W-:-:S05]  /*0e30*/  ISETP.NE.AND P0, PT, R7, 0x3, PT ;  /* 0x000000030700780c */ /* 0x000fca0003f05270 */
[----:B------:R-:W-:Y:S08]  /*0e40*/  BSSY.RECONVERGENT B2, `(.L_x_27) ;  /* 0x0000025000027945 */ /* 0x000ff00003800200 */
[----:B------:R-:W-:Y:S05]  /*0e50*/  @P0 BRA `(.L_x_28) ;  /* 0x00000000008c0947 */ /* 0x000fea0003800000 */
[----:B------:R-:W5:Y:S01]  /*0e60*/  S2UR UR6, SR_CgaCtaId ;  /* 0x00000000000679c3 */ /* 0x000f620000008800 */
[----:B------:R-:W-:Y:S01]  /*0e70*/  UMOV UR4, 0x400 ;  /* 0x0000040000047882 */ /* 0x000fe20000000000 */
[----:B------:R-:W-:Y:S01]  /*0e80*/  LDS R0, [R6+0xc] ;  /* 0x00000c0006007984 */ /* 0x000fe20000000800 */
[----:B------:R-:W-:Y:S01]  /*0e90*/  BSSY.RECONVERGENT B3, `(.L_x_29) ;  /* 0x000000e000037945 */ /* 0x000fe20003800200 */
[----:B-----5:R-:W-:-:S09]  /*0ea0*/  ULEA UR4, UR6, UR4, 0x18 ;  /* 0x0000000406047291 */ /* 0x020fd2000f8ec0ff */
[----:B0-2---:R-:W0:Y:S02]  /*0eb0*/  LDS R3, [UR4+0x3c] ;  /* 0x00003c04ff037984 */ /* 0x005e240008000800 */
[----:B0-----:R-:W1:Y:S08]  /*0ec0*/  MUFU.RCP R8, R3 ;  /* 0x0000000300087308 */ /* 0x001e700000001000 */
[----:B------:R-:W0:Y:S01]  /*0ed0*/  FCHK P0, R0, R3 ;  /* 0x0000000300007302 */ /* 0x000e220000000000 */
[----:B-1-3--:R-:W-:-:S04]  /*0ee0*/  FFMA R9, -R3, R8, 1 ;  /* 0x3f80000003097423 */ /* 0x00afc80000000108 */
[----:B------:R-:W-:-:S04]  /*0ef0*/  FFMA R9, R8, R9, R8 ;  /* 0x0000000908097223 */ /* 0x000fc80000000008 */
[----:B------:R-:W-:-:S04]  /*0f00*/  FFMA R8, R0, R9, RZ ;  /* 0x0000000900087223 */ /* 0x000fc800000000ff */
[----:B------:R-:W-:-:S04]  /*0f10*/  FFMA R10, -R3, R8, R0 ;  /* 0x00000008030a7223 */ /* 0x000fc80000000100 */
[----:B------:R-:W-:Y:S01]  /*0f20*/  FFMA R9, R9, R10, R8 ;  /* 0x0000000a09097223 */ /* 0x000fe20000000008 */
[----:B0-----:R-:W-:Y:S06]  /*0f30*/  @!P0 BRA `(.L_x_30) ;  /* 0x00000000000c8947 */ /* 0x001fec0003800000 */
[----:B------:R-:W-:-:S07]  /*0f40*/  MOV R8, 0xf60 ;  /* 0x00000f6000087802 */ /* 0x000fce0000000f00 */
[----:B----4-:R-:W-:Y:S05]  /*0f50*/  CALL.REL.NOINC `($__internal_0_$__cuda_sm3x_div_rn_noftz_f32_slowpath) ;  /* 0x0000000000fc7944 */ /* 0x010fea0003c00000 */
[----:B------:R-:W-:-:S07]  /*0f60*/  MOV R9, R0 ;  /* 0x0000000000097202 */ /* 0x000fce0000000f00 */
.L_x_30:
[----:B------:R-:W-:Y:S05]  /*0f70*/  BSYNC.RECONVERGENT B3 ;  /* 0x0000000000037941 */ /* 0x000fea0003800200 */
.L_x_29:
[----:B------:R-:W-:Y:S01]  /*0f80*/  STS [R6+0xc], R9 ;  /* 0x00000c0906007388 */ /* 0x000fe20000000800 */
[----:B------:R-:W0:Y:S01]  /*0f90*/  MUFU.RCP R0, R3 ;  /* 0x0000000300007308 */ /* 0x000e220000001000 */
[----:B------:R-:W-:Y:S02]  /*0fa0*/  BSSY.RECONVERGENT B3, `(.L_x_31) ;  /* 0x000000d000037945 */ /* 0x000fe40003800200 */
[----:B------:R-:W1:Y:S01]  /*0fb0*/  LDS R8, [R2+UR5] ;  /* 0x0000000502087984 */ /* 0x000e620008000800 */
[----:B0-----:R-:W-:-:S04]  /*0fc0*/  FFMA R11, -R3, R0, 1 ;  /* 0x3f800000030b7423 */ /* 0x001fc80000000100 */
[----:B------:R-:W-:Y:S01]  /*0fd0*/  FFMA R0, R0, R11, R0 ;  /* 0x0000000b00007223 */ /* 0x000fe20000000000 */
[----:B-1----:R-:W0:Y:S03]  /*0fe0*/  FCHK P0, R8, R3 ;  /* 0x0000000308007302 */ /* 0x002e260000000000 */
        /* <DEDUP_REMOVED lines=8> */
.L_x_32:
[----:B------:R-:W-:Y:S05]  /*1070*/  BSYNC.RECONVERGENT B3 ;  /* 0x0000000000037941 */ /* 0x000fea0003800200 */
.L_x_31:
[----:B------:R0:W-:Y:S02]  /*1080*/  STS [R2+UR5], R11 ;  /* 0x0000000b02007988 */ /* 0x0001e40008000805 */
.L_x_28:
[----:B------:R-:W-:Y:S05]  /*1090*/  BSYNC.RECONVERGENT B2 ;  /* 0x0000000000027941 */ /* 0x000fea0003800200 */
.L_x_27:
[----:B------:R-:W-:Y:S01]  /*10a0*/  BAR.SYNC.DEFER_BLOCKING 0x0 ;  /* 0x0000000000007b1d */ /* 0x000fe20000010000 */
[C---:B------:R-:W-:Y:S02]  /*10b0*/  ISETP.GE.U32.AND P0, PT, R7.reuse, 0x4, PT ;  /* 0x000000040700780c */ /* 0x040fe40003f06070 */
[----:B------:R-:W-:-:S03]  /*10c0*/  ISETP.NE.AND P1, PT, R7, RZ, PT ;  /* 0x000000ff0700720c */ /* 0x000fc60003f25270 */
[----:B------:R-:W-:Y:S08]  /*10d0*/  BSSY.RECONVERGENT B0, `(.L_x_33) ;  /* 0x000000d000007945 */ /* 0x000ff00003800200 */
[----:B------:R-:W-:Y:S05]  /*10e0*/  @!P0 BRA `(.L_x_34) ;  /* 0x00000000002c8947 */ /* 0x000fea0003800000 */
[----:B------:R-:W5:Y:S01]  /*10f0*/  S2UR UR6, SR_CgaCtaId ;  /* 0x00000000000679c3 */ /* 0x000f620000008800 */
[----:B------:R-:W-:Y:S01]  /*1100*/  UMOV UR4, 0x400 ;  /* 0x0000040000047882 */ /* 0x000fe20000000000 */
[----:B------:R-:W-:Y:S01]  /*1110*/  LDS R0, [R6+0xc] ;  /* 0x00000c0006007984 */ /* 0x000fe20000000800 */
[----:B-----5:R-:W-:-:S09]  /*1120*/  ULEA UR4, UR6, UR4, 0x18 ;  /* 0x0000000406047291 */ /* 0x020fd2000f8ec0ff */
[----:B0-2---:R-:W0:Y:S02]  /*1130*/  LDS R3, [UR4+0x3c] ;  /* 0x00003c04ff037984 */ /* 0x005e240008000800 */
[----:B0-----:R-:W-:-:S05]  /*1140*/  FFMA R3, -R0, R3, R0 ;  /* 0x0000000300037223 */ /* 0x001fca0000000100 */
[----:B------:R-:W-:Y:S04]  /*1150*/  STS [R6+0xc], R3 ;  /* 0x00000c0306007388 */ /* 0x000fe80000000800 */
[----:B------:R-:W-:Y:S04]  /*1160*/  LDS R7, [UR4+0x4c] ;  /* 0x00004c04ff077984 */ /* 0x000fe80008000800 */
[----:B-1-3--:R-:W0:Y:S02]  /*1170*/  LDS R9, [R2+UR5] ;  /* 0x0000000502097984 */ /* 0x00ae240008000800 */
[----:B0-----:R-:W-:-:S05]  /*1180*/  FFMA R7, -R0, R7, R9 ;  /* 0x0000000700077223 */ /* 0x001fca0000000109 */
[----:B------:R0:W-:Y:S02]  /*1190*/  STS [R2+UR5], R7 ;  /* 0x0000000702007988 */ /* 0x0001e40008000805 */
.L_x_34:
[----:B------:R-:W-:Y:S05]  /*11a0*/  BSYNC.RECONVERGENT B0 ;  /* 0x0000000000007941 */ /* 0x000fea0003800200 */
.L_x_33:
[----:B------:R-:W-:Y:S06]  /*11b0*/  BAR.SYNC.DEFER_BLOCKING 0x0 ;  /* 0x0000000000007b1d */ /* 0x000fec0000010000 */
[----:B------:R-:W-:Y:S04]  /*11c0*/  BSSY.RECONVERGENT B0, `(.L_x_35) ;  /* 0x0000014000007945 */ /* 0x000fe80003800200 */
[----:B------:R-:W-:Y:S05]  /*11d0*/  @P1 BRA `(.L_x_36) ;  /* 0x0000000000481947 */ /* 0x000fea0003800000 */
[----:B------:R-:W5:Y:S01]  /*11e0*/  S2UR UR6, SR_CgaCtaId ;  /* 0x00000000000679c3 */ /* 0x000f620000008800 */
[----:B------:R-:W-:Y:S02]  /*11f0*/  UMOV UR4, 0x400 ;  /* 0x0000040000047882 */ /* 0x000fe40000000000 */
[----:B-----5:R-:W-:-:S09]  /*1200*/  ULEA UR4, UR6, UR4, 0x18 ;  /* 0x0000000406047291 */ /* 0x020fd2000f8ec0ff */
[----:B0-2---:R-:W-:Y:S04]  /*1210*/  LDS R3, [UR4+0x2c] ;  /* 0x00002c04ff037984 */ /* 0x005fe80008000800 */
[----:B------:R-:W0:Y:S04]  /*1220*/  LDS.64 R6, [UR4+0x48] ;  /* 0x00004804ff067984 */ /* 0x000e280008000a00 */
[----:B------:R-:W-:Y:S04]  /*1230*/  LDS R0, [UR4+0x44] ;  /* 0x00004404ff007984 */ /* 0x000fe80008000800 */
[----:B----4-:R-:W2:Y:S04]  /*1240*/  LDS.64 R12, [UR4+0x18] ;  /* 0x00001804ff0c7984 */ /* 0x010ea80008000a00 */
[----:B-1-3--:R-:W-:Y:S04]  /*1250*/  LDS.128 R8, [UR4] ;  /* 0x00000004ff087984 */ /* 0x00afe80008000c00 */
[----:B------:R-:W1:Y:S01]  /*1260*/  LDS R15, [UR4+0x40] ;  /* 0x00004004ff0f7984 */ /* 0x000e620008000800 */
[----:B0-----:R-:W-:-:S05]  /*1270*/  FFMA R3, -R3, R7, R6 ;  /* 0x0000000703037223 */ /* 0x001fca0000000106 */
[----:B------:R0:W-:Y:S01]  /*1280*/  STS [UR4+0x48], R3 ;  /* 0x00004803ff007988 */ /* 0x0001e20008000804 */
[----:B--2---:R-:W-:-:S04]  /*1290*/  FFMA R12, R3, -R12, R0 ;  /* 0x8000000c030c7223 */ /* 0x004fc80000000000 */
[----:B------:R-:W-:-:S04]  /*12a0*/  FFMA R12, R7, -R13, R12 ;  /* 0x8000000d070c7223 */ /* 0x000fc8000000000c */
[----:B-1----:R-:W-:Y:S01]  /*12b0*/  FFMA R9, R12, -R9, R15 ;  /* 0x800000090c097223 */ /* 0x002fe2000000000f */
[----:B------:R0:W-:Y:S03]  /*12c0*/  STS [UR4+0x44], R12 ;  /* 0x0000440cff007988 */ /* 0x0001e60008000804 */
[----:B------:R-:W-:-:S04]  /*12d0*/  FFMA R10, R3, -R10, R9 ;  /* 0x8000000a030a7223 */ /* 0x000fc80000000009 */
[----:B------:R-:W-:-:S05]  /*12e0*/  FFMA R10, R7, -R11, R10 ;  /* 0x8000000b070a7223 */ /* 0x000fca000000000a */
[----:B------:R0:W-:Y:S02]  /*12f0*/  STS [UR4+0x40], R10 ;  /* 0x0000400aff007988 */ /* 0x0001e40008000804 */
.L_x_36:
[----:B------:R-:W-:Y:S05]  /*1300*/  BSYNC.RECONVERGENT B0 ;  /* 0x0000000000007941 */ /* 0x000fea0003800200 */
.L_x_35:
[----:B------:R-:W-:Y:S06]  /*1310*/  BAR.SYNC.DEFER_BLOCKING 0x0 ;  /* 0x0000000000007b1d */ /* 0x000fec0000010000 */
[----:B0-2---:R-:W0:Y:S04]  /*1320*/  LDS R3, [R2+UR5] ;  /* 0x0000000502037984 */ /* 0x005e280008000800 */
[----:B0-----:R-:W-:Y:S01]  /*1330*/  STG.E desc[UR8][R4.64], R3 ;  /* 0x0000000304007986 */ /* 0x001fe2000c101908 */
[----:B------:R-:W-:Y:S05]  /*1340*/  EXIT ;  /* 0x000000000000794d */ /* 0x000fea0003800000 */
        .weak           $__internal_0_$__cuda_sm3x_div_rn_noftz_f32_slowpath
        .type           $__internal_0_$__cuda_sm3x_div_rn_noftz_f32_slowpath,@function
        .size           $__internal_0_$__cuda_sm3x_div_rn_noftz_f32_slowpath,(.L_x_49 - $__internal_0_$__cuda_sm3x_div_rn_noftz_f32_slowpath)
$__internal_0_$__cuda_sm3x_div_rn_noftz_f32_slowpath:
[--C-:B------:R-:W-:Y:S01]  /*1350*/  SHF.R.U32.HI R9, RZ, 0x17, R3.reuse ;  /* 0x00000017ff097819 */ /* 0x100fe20000011603 */
[----:B------:R-:W-:Y:S01]  /*1360*/  BSSY.RECONVERGENT B0, `(.L_x_37) ;  /* 0x0000063000007945 */ /* 0x000fe20003800200 */
[----:B------:R-:W-:Y:S01]  /*1370*/  SHF.R.U32.HI R12, RZ, 0x17, R0 ;  /* 0x00000017ff0c7819 */ /* 0x000fe20000011600 */
[----:B------:R-:W-:Y:S01]  /*1380*/  IMAD.MOV.U32 R13, RZ, RZ, R3 ;  /* 0x000000ffff0d7224 */ /* 0x000fe200078e0003 */
[----:B------:R-:W-:Y:S02]  /*1390*/  LOP3.LUT R9, R9, 0xff, RZ, 0xc0, !PT ;  /* 0x000000ff09097812 */ /* 0x000fe400078ec0ff */
[----:B------:R-:W-:Y:S02]  /*13a0*/  LOP3.LUT R16, R12, 0xff, RZ, 0xc0, !PT ;  /* 0x000000ff0c107812 */ /* 0x000fe400078ec0ff */
[----:B------:R-:W-:Y:S02]  /*13b0*/  IADD3 R15, PT, PT, R9, -0x1, RZ ;  /* 0xffffffff090f7810 */ /* 0x000fe40007ffe0ff */
[----:B------:R-:W-:-:S02]  /*13c0*/  IADD3 R14, PT, PT, R16, -0x1, RZ ;  /* 0xffffffff100e7810 */ /* 0x000fc40007ffe0ff */
[----:B------:R-:W-:-:S04]  /*13d0*/  ISETP.GT.U32.AND P0, PT, R15, 0xfd, PT ;  /* 0x000000fd0f00780c */ /* 0x000fc80003f04070 */
[----:B------:R-:W-:-:S13]  /*13e0*/  ISETP.GT.U32.OR P0, PT, R14, 0xfd, P0 ;  /* 0x000000fd0e00780c */ /* 0x000fda0000704470 */
[----:B------:R-:W-:Y:S01]  /*13f0*/  @!P0 MOV R12, RZ ;  /* 0x000000ff000c8202 */ /* 0x000fe20000000f00 */
[----:B------:R-:W-:Y:S06]  /*1400*/  @!P0 BRA `(.L_x_38) ;  /* 0x00000000005c8947 */ /* 0x000fec0003800000 */
[----:B------:R-:W-:Y:S02]  /*1410*/  FSETP.GTU.FTZ.AND P0, PT, |R0|, +INF , PT ;  /* 0x7f8000000000780b */ /* 0x000fe40003f1c200 */
[----:B------:R-:W-:-:S04]  /*1420*/  FSETP.GTU.FTZ.AND P1, PT, |R3|, +INF , PT ;  /* 0x7f8000000300780b */ /* 0x000fc80003f3c200 */
[----:B------:R-:W-:-:S13]  /*1430*/  PLOP3.LUT P0, PT, P0, P1, PT, 0xf8, 0x8f ;  /* 0x00000000008f781c */ /* 0x000fda0000703f70 */
[----:B------:R-:W-:Y:S05]  /*1440*/  @P0 BRA `(.L_x_39) ;  /* 0x00000004004c0947 */ /* 0x000fea0003800000 */
[----:B------:R-:W-:-:S13]  /*1450*/  LOP3.LUT P0, RZ, R13, 0x7fffffff, R0, 0xc8, !PT ;  /* 0x7fffffff0dff7812 */ /* 0x000fda000780c800 */
[----:B------:R-:W-:Y:S05]  /*1460*/  @!P0 BRA `(.L_x_40) ;  /* 0x00000004003c8947 */ /* 0x000fea0003800000 */
[C---:B------:R-:W-:Y:S02]  /*1470*/  FSETP.NEU.FTZ.AND P3, PT, |R0|.reuse, +INF , PT ;  /* 0x7f8000000000780b */ /* 0x040fe40003f7d200 */
[----:B------:R-:W-:Y:S02]  /*1480*/  FSETP.NEU.FTZ.AND P1, PT, |R3|, +INF , PT ;  /* 0x7f8000000300780b */ /* 0x000fe40003f3d200 */
[----:B------:R-:W-:-:S11]  /*1490*/  FSETP.NEU.FTZ.AND P0, PT, |R0|, +INF , PT ;  /* 0x7f8000000000780b */ /* 0x000fd60003f1d200 */
[----:B------:R-:W-:Y:S05]  /*14a0*/  @!P1 BRA !P3, `(.L_x_40) ;  /* 0x00000004002c9947 */ /* 0x000fea0005800000 */
[----:B------:R-:W-:-:S04]  /*14b0*/  LOP3.LUT P3, RZ, R0, 0x7fffffff, RZ, 0xc0, !PT ;  /* 0x7fffffff00ff7812 */ /* 0x000fc8000786c0ff */
[----:B------:R-:W-:-:S13]  /*14c0*/  PLOP3.LUT P1, PT, P1, P3, PT, 0x2f, 0xf2 ;  /* 0x0000000000f2781c */ /* 0x000fda0000f26577 */
[----:B------:R-:W-:Y:S05]  /*14d0*/  @P1 BRA `(.L_x_41) ;  /* 0x0000000400181947 */ /* 0x000fea0003800000 */
[----:B------:R-:W-:-:S04]  /*14e0*/  LOP3.LUT P1, RZ, R13, 0x7fffffff, RZ, 0xc0, !PT ;  /* 0x7fffffff0dff7812 */ /* 0x000fc8000782c0ff */
[----:B------:R-:W-:-:S13]  /*14f0*/  PLOP3.LUT P0, PT, P0, P1, PT, 0x2f, 0xf2 ;  /* 0x0000000000f2781c */ /* 0x000fda0000702577 */
[----:B------:R-:W-:Y:S05]  /*1500*/  @P0 BRA `(.L_x_42) ;  /* 0x0000000400000947 */ /* 0x000fea0003800000 */
[----:B------:R-:W-:Y:S02]  /*1510*/  ISETP.GE.AND P0, PT, R14, RZ, PT ;  /* 0x000000ff0e00720c */ /* 0x000fe40003f06270 */
[----:B------:R-:W-:-:S11]  /*1520*/  ISETP.GE.AND P1, PT, R15, RZ, PT ;  /* 0x000000ff0f00720c */ /* 0x000fd60003f26270 */
[----:B------:R-:W-:Y:S01]  /*1530*/  @P0 MOV R12, RZ ;  /* 0x000000ff000c0202 */ /* 0x000fe20000000f00 */
[----:B------:R-:W-:Y:S02]  /*1540*/  @!P0 IMAD.MOV.U32 R12, RZ, RZ, -0x40 ;  /* 0xffffffc0ff0c8424 */ /* 0x000fe400078e00ff */
[----:B------:R-:W-:Y:S01]  /*1550*/  @!P0 FFMA R0, R0, 1.84467440737095516160e+19, RZ ;  /* 0x5f80000000008823 */ /* 0x000fe200000000ff */
[----:B------:R-:W-:Y:S02]  /*1560*/  @!P1 FFMA R13, R3, 1.84467440737095516160e+19, RZ ;  /* 0x5f800000030d9823 */ /* 0x000fe400000000ff */
[----:B------:R-:W-:-:S07]  /*1570*/  @!P1 IADD3 R12, PT, PT, R12, 0x40, RZ ;  /* 0x000000400c0c9810 */ /* 0x000fce0007ffe0ff */
.L_x_38:
[----:B------:R-:W-:Y:S01]  /*1580*/  LEA R14, R9, 0xc0800000, 0x17 ;  /* 0xc0800000090e7811 */ /* 0x000fe200078eb8ff */
[----:B------:R-:W-:Y:S03]  /*1590*/  BSSY.RECONVERGENT B1, `(.L_x_43) ;  /* 0x0000036000017945 */ /* 0x000fe60003800200 */
[----:B------:R-:W-:Y:S01]  /*15a0*/  IADD3 R17, PT, PT, -R14, R13, RZ ;  /* 0x0000000d0e117210 */ /* 0x000fe20007ffe1ff */
[----:B------:R-:W-:-:S03]  /*15b0*/  VIADD R14, R16, 0xffffff81 ;  /* 0xffffff81100e7836 */ /* 0x000fc60000000000 */
[----:B------:R0:W1:Y:S01]  /*15c0*/  MUFU.RCP R13, R17 ;  /* 0x00000011000d7308 */ /* 0x0000620000001000 */
[----:B------:R-:W-:Y:S01]  /*15d0*/  FADD.FTZ R15, -R17, -RZ ;  /* 0x800000ff110f7221 */ /* 0x000fe20000010100 */
[C---:B------:R-:W-:Y:S01]  /*15e0*/  IMAD R0, R14.reuse, -0x800000, R0 ;  /* 0xff8000000e007824 */ /* 0x040fe200078e0200 */
[----:B0-----:R-:W-:-:S04]  /*15f0*/  IADD3 R17, PT, PT, R14, 0x7f, -R9 ;  /* 0x0000007f0e117810 */ /* 0x001fc80007ffe809 */
[----:B------:R-:W-:Y:S01]  /*1600*/  IADD3 R17, PT, PT, R17, R12, RZ ;  /* 0x0000000c11117210 */ /* 0x000fe20007ffe0ff */
[----:B-1----:R-:W-:-:S04]  /*1610*/  FFMA R16, R13, R15, 1 ;  /* 0x3f8000000d107423 */ /* 0x002fc8000000000f */
[----:B------:R-:W-:-:S04]  /*1620*/  FFMA R13, R13, R16, R13 ;  /* 0x000000100d0d7223 */ /* 0x000fc8000000000d */
[----:B------:R-:W-:-:S04]  /*1630*/  FFMA R16, R0, R13, RZ ;  /* 0x0000000d00107223 */ /* 0x000fc800000000ff */
[----:B------:R-:W-:-:S04]  /*1640*/  FFMA R18, R15, R16, R0 ;  /* 0x000000100f127223 */ /* 0x000fc80000000000 */
[----:B------:R-:W-:-:S04]  /*1650*/  FFMA R16, R13, R18, R16 ;  /* 0x000000120d107223 */ /* 0x000fc80000000010 */
[----:B------:R-:W-:-:S04]  /*1660*/  FFMA R15, R15, R16, R0 ;  /* 0x000000100f0f7223 */ /* 0x000fc80000000000 */
[----:B------:R-:W-:-:S05]  /*1670*/  FFMA R0, R13, R15, R16 ;  /* 0x0000000f0d007223 */ /* 0x000fca0000000010 */
[----:B------:R-:W-:-:S04]  /*1680*/  SHF.R.U32.HI R9, RZ, 0x17, R0 ;  /* 0x00000017ff097819 */ /* 0x000fc80000011600 */
[----:B------:R-:W-:-:S04]  /*1690*/  LOP3.LUT R9, R9, 0xff, RZ, 0xc0, !PT ;  /* 0x000000ff09097812 */ /* 0x000fc800078ec0ff */
[----:B------:R-:W-:-:S05]  /*16a0*/  IADD3 R14, PT, PT, R9, R17, RZ ;  /* 0x00000011090e7210 */ /* 0x000fca0007ffe0ff */
[----:B------:R-:W-:-:S05]  /*16b0*/  VIADD R9, R14, 0xffffffff ;  /* 0xffffffff0e097836 */ /* 0x000fca0000000000 */
[----:B------:R-:W-:-:S13]  /*16c0*/  ISETP.GE.U32.AND P0, PT, R9, 0xfe, PT ;  /* 0x000000fe0900780c */ /* 0x000fda0003f06070 */
[----:B------:R-:W-:Y:S05]  /*16d0*/  @!P0 BRA `(.L_x_44) ;  /* 0x0000000000808947 */ /* 0x000fea0003800000 */
[----:B------:R-:W-:-:S13]  /*16e0*/  ISETP.GT.AND P0, PT, R14, 0xfe, PT ;  /* 0x000000fe0e00780c */ /* 0x000fda0003f04270 */
[----:B------:R-:W-:Y:S05]  /*16f0*/  @P0 BRA `(.L_x_45) ;  /* 0x00000000006c0947 */ /* 0x000fea0003800000 */
[----:B------:R-:W-:-:S13]  /*1700*/  ISETP.GE.AND P0, PT, R14, 0x1, PT ;  /* 0x000000010e00780c */ /* 0x000fda0003f06270 */
[----:B------:R-:W-:Y:S05]  /*1710*/  @P0 BRA `(.L_x_46) ;  /* 0x0000000000740947 */ /* 0x000fea0003800000 */
[----:B------:R-:W-:Y:S02]  /*1720*/  ISETP.GE.AND P0, PT, R14, -0x18, PT ;  /* 0xffffffe80e00780c */ /* 0x000fe40003f06270 */
[----:B------:R-:W-:-:S11]  /*1730*/  LOP3.LUT R0, R0, 0x80000000, RZ, 0xc0, !PT ;  /* 0x8000000000007812 */ /* 0x000fd600078ec0ff */
[----:B------:R-:W-:Y:S05]  /*1740*/  @!P0 BRA `(.L_x_46) ;  /* 0x0000000000688947 */ /* 0x000fea0003800000 */
[-CC-:B------:R-:W-:Y:S01]  /*1750*/  FFMA.RZ R9, R13, R15.reuse, R16.reuse ;  /* 0x0000000f0d097223 */ /* 0x180fe2000000c010 */
[C---:B------:R-:W-:Y:S02]  /*1760*/  ISETP.NE.AND P3, PT, R14.reuse, RZ, PT ;  /* 0x000000ff0e00720c */ /* 0x040fe40003f65270 */
[C---:B------:R-:W-:Y:S02]  /*1770*/  ISETP.NE.AND P1, PT, R14.reuse, RZ, PT ;  /* 0x000000ff0e00720c */ /* 0x040fe40003f25270 */
[----:B------:R-:W-:Y:S01]  /*1780*/  LOP3.LUT R12, R9, 0x7fffff, RZ, 0xc0, !PT ;  /* 0x007fffff090c7812 */ /* 0x000fe200078ec0ff */
[CCC-:B------:R-:W-:Y:S01]  /*1790*/  FFMA.RP R9, R13.reuse, R15.reuse, R16.reuse ;  /* 0x0000000f0d097223 */ /* 0x1c0fe20000008010 */
[----:B------:R-:W-:Y:S01]  /*17a0*/  FFMA.RM R16, R13, R15, R16 ;  /* 0x0000000f0d107223 */ /* 0x000fe20000004010 */
[----:B------:R-:W-:Y:S02]  /*17b0*/  IADD3 R13, PT, PT, R14, 0x20, RZ ;  /* 0x000000200e0d7810 */ /* 0x000fe40007ffe0ff */
[----:B------:R-:W-:-:S02]  /*17c0*/  LOP3.LUT R12, R12, 0x800000, RZ, 0xfc, !PT ;  /* 0x008000000c0c7812 */ /* 0x000fc400078efcff */
[----:B------:R-:W-:Y:S02]  /*17d0*/  IADD3 R14, PT, PT, -R14, RZ, RZ ;  /* 0x000000ff0e0e7210 */ /* 0x000fe40007ffe1ff */
[----:B------:R-:W-:Y:S02]  /*17e0*/  SHF.L.U32 R13, R12, R13, RZ ;  /* 0x0000000d0c0d7219 */ /* 0x000fe400000006ff */
[----:B------:R-:W-:Y:S02]  /*17f0*/  FSETP.NEU.FTZ.AND P0, PT, R9, R16, PT ;  /* 0x000000100900720b */ /* 0x000fe40003f1d000 */
[----:B------:R-:W-:Y:S02]  /*1800*/  SEL R9, R14, RZ, P3 ;  /* 0x000000ff0e097207 */ /* 0x000fe40001800000 */
[----:B------:R-:W-:Y:S02]  /*1810*/  ISETP.NE.AND P1, PT, R13, RZ, P1 ;  /* 0x000000ff0d00720c */ /* 0x000fe40000f25270 */
[----:B------:R-:W-:-:S02]  /*1820*/  SHF.R.U32.HI R9, RZ, R9, R12 ;  /* 0x00000009ff097219 */ /* 0x000fc4000001160c */
[----:B------:R-:W-:Y:S02]  /*1830*/  PLOP3.LUT P0, PT, P0, P1, PT, 0xf8, 0x8f ;  /* 0x00000000008f781c */ /* 0x000fe40000703f70 */
[----:B------:R-:W-:Y:S02]  /*1840*/  SHF.R.U32.HI R13, RZ, 0x1, R9 ;  /* 0x00000001ff0d7819 */ /* 0x000fe40000011609 */
[----:B------:R-:W-:-:S04]  /*1850*/  SEL R12, RZ, 0x1, !P0 ;  /* 0x00000001ff0c7807 */ /* 0x000fc80004000000 */
[----:B------:R-:W-:-:S04]  /*1860*/  LOP3.LUT R12, R12, 0x1, R13, 0xf8, !PT ;  /* 0x000000010c0c7812 */ /* 0x000fc800078ef80d */
[----:B------:R-:W-:-:S05]  /*1870*/  LOP3.LUT R12, R12, R9, RZ, 0xc0, !PT ;  /* 0x000000090c0c7212 */ /* 0x000fca00078ec0ff */
[----:B------:R-:W-:-:S05]  /*1880*/  IMAD.IADD R13, R13, 0x1, R12 ;  /* 0x000000010d0d7824 */ /* 0x000fca00078e020c */
[----:B------:R-:W-:Y:S01]  /*1890*/  LOP3.LUT R0, R13, R0, RZ, 0xfc, !PT ;  /* 0x000000000d007212 */ /* 0x000fe200078efcff */
[----:B------:R-:W-:Y:S06]  /*18a0*/  BRA `(.L_x_46) ;  /* 0x0000000000107947 */ /* 0x000fec0003800000 */
.L_x_45:
[----:B------:R-:W-:-:S04]  /*18b0*/  LOP3.LUT R0, R0, 0x80000000, RZ, 0xc0, !PT ;  /* 0x8000000000007812 */ /* 0x000fc800078ec0ff */
[----:B------:R-:W-:Y:S01]  /*18c0*/  LOP3.LUT R0, R0, 0x7f800000, RZ, 0xfc, !PT ;  /* 0x7f80000000007812 */ /* 0x000fe200078efcff */
[----:B------:R-:W-:Y:S06]  /*18d0*/  BRA `(.L_x_46) ;  /* 0x0000000000047947 */ /* 0x000fec0003800000 */
.L_x_44:
[----:B------:R-:W-:-:S07]  /*18e0*/  LEA R0, R17, R0, 0x17 ;  /* 0x0000000011007211 */ /* 0x000fce00078eb8ff */
.L_x_46:
[----:B------:R-:W-:Y:S05]  /*18f0*/  BSYNC.RECONVERGENT B1 ;  /* 0x0000000000017941 */ /* 0x000fea0003800200 */
.L_x_43:
[----:B------:R-:W-:Y:S05]  /*1900*/  BRA `(.L_x_47) ;  /* 0x0000000000207947 */ /* 0x000fea0003800000 */
.L_x_42:
[----:B------:R-:W-:-:S04]  /*1910*/  LOP3.LUT R0, R13, 0x80000000, R0, 0x48, !PT ;  /* 0x800000000d007812 */ /* 0x000fc800078e4800 */
[----:B------:R-:W-:Y:S01]  /*1920*/  LOP3.LUT R0, R0, 0x7f800000, RZ, 0xfc, !PT ;  /* 0x7f80000000007812 */ /* 0x000fe200078efcff */
[----:B------:R-:W-:Y:S06]  /*1930*/  BRA `(.L_x_47) ;  /* 0x0000000000147947 */ /* 0x000fec0003800000 */
.L_x_41:
[----:B------:R-:W-:Y:S01]  /*1940*/  LOP3.LUT R0, R13, 0x80000000, R0, 0x48, !PT ;  /* 0x800000000d007812 */ /* 0x000fe200078e4800 */
[----:B------:R-:W-:Y:S06]  /*1950*/  BRA `(.L_x_47) ;  /* 0x00000000000c7947 */ /* 0x000fec0003800000 */
.L_x_40:
[----:B------:R-:W0:Y:S01]  /*1960*/  MUFU.RSQ R0, -QNAN ;  /* 0xffc0000000007908 */ /* 0x000e220000001400 */
[----:B------:R-:W-:Y:S05]  /*1970*/  BRA `(.L_x_47) ;  /* 0x0000000000047947 */ /* 0x000fea0003800000 */
.L_x_39:
[----:B------:R-:W-:-:S07]  /*1980*/  FADD.FTZ R0, R0, R3 ;  /* 0x0000000300007221 */ /* 0x000fce0000010000 */
.L_x_47:
[----:B------:R-:W-:Y:S05]  /*1990*/  BSYNC.RECONVERGENT B0 ;  /* 0x0000000000007941 */ /* 0x000fea0003800200 */
.L_x_37:
[----:B------:R-:W-:-:S04]  /*19a0*/  HFMA2 R9, -RZ, RZ, 0, 0 ;  /* 0x00000000ff097431 */ /* 0x000fc800000001ff */
[----:B0-----:R-:W-:Y:S05]  /*19b0*/  RET.REL.NODEC R8 `(_Z20gaussian_eliminationPfS_) ;  /* 0xffffffe408907950 */ /* 0x001fea0003c3ffff */
.L_x_48:
[----:B------:R-:W-:-:S00]  /*19c0*/  BRA `(.L_x_48) ;  /* 0xfffffffc00fc7947 */ /* 0x000fc0000383ffff */
[----:B------:R-:W-:-:S00]  /*19d0*/  NOP ;  /* 0x0000000000007918 */ /* 0x000fc00000000000 */
        /* <DEDUP_REMOVED lines=10> */
.L_x_49:


//--------------------- .nv.shared._Z20gaussian_eliminationPfS_ --------------------------
	.section	.nv.shared._Z20gaussian_eliminationPfS_,"aw",@nobits
	.sectionflags	@""
	.align	4
.nv.shared._Z20gaussian_eliminationPfS_:
	.zero		1104


//--------------------- .nv.shared.reserved.0     --------------------------
	.section	.nv.shared.reserved.0,"aw",@nobits
	.weak		__nv_reservedSMEM_offset_0_alias
	.size		__nv_reservedSMEM_offset_0_alias, 0, 64
	.other		__nv_reservedSMEM_offset_0_alias,@"STO_CUDA_RESERVED_SHARED STV_DEFAULT"
__nv_reservedSMEM_offset_0_alias:
	.zero		0
	.zero		64


//--------------------- .nv.constant0._Z20gaussian_eliminationPfS_ --------------------------
	.section	.nv.constant0._Z20gaussian_eliminationPfS_,"a",@progbits
	.sectionflags	@""
	.align	4
.nv.constant0._Z20gaussian_eliminationPfS_:
	.zero		912


//--------------------- SYMBOLS --------------------------

	.type		.nv.reservedSmem.offset0,@object
	.size		.nv.reservedSmem.offset0,0x4
	.type		.nv.reservedSmem.cap,@object
	.size		.nv.reservedSmem.cap,0x4
